//
// Generated by NVIDIA NVVM Compiler
//
// Compiler Build ID: CL-36424714
// Cuda compilation tools, release 13.0, V13.0.88
// Based on NVVM 20.0.0
//

.version 9.0
.target sm_100
.address_size 64

	// .globl	_Z13heavy_computePfmi
.global .align 4 .b8 __cudart_i2opi_f[24] = {65, 144, 67, 60, 153, 149, 98, 219, 192, 221, 52, 245, 209, 87, 39, 252, 41, 21, 68, 78, 110, 131, 249, 162};

.visible .entry _Z13heavy_computePfmi(
	.param .u64 .ptr .align 1 _Z13heavy_computePfmi_param_0,
	.param .u64 _Z13heavy_computePfmi_param_1,
	.param .u32 _Z13heavy_computePfmi_param_2
)
{
	.local .align 4 .b8 	__local_depot0[28];
	.reg .b64 	%SP;
	.reg .b64 	%SPL;
	.reg .pred 	%p<20>;
	.reg .b32 	%r<91>;
	.reg .b32 	%f<62>;
	.reg .b64 	%rd<44>;
	.reg .b64 	%fd<5>;

	mov.u64 	%SPL, __local_depot0;
	ld.param.u64 	%rd14, [_Z13heavy_computePfmi_param_0];
	ld.param.u64 	%rd15, [_Z13heavy_computePfmi_param_1];
	ld.param.u32 	%r33, [_Z13heavy_computePfmi_param_2];
	add.u64 	%rd1, %SPL, 0;
	add.u64 	%rd2, %SPL, 0;
	mov.u32 	%r34, %ctaid.x;
	mov.u32 	%r35, %ntid.x;
	mov.u32 	%r36, %tid.x;
	mad.lo.s32 	%r37, %r34, %r35, %r36;
	cvt.s64.s32 	%rd3, %r37;
	setp.le.u64 	%p2, %rd15, %rd3;
	@%p2 bra 	$L__BB0_19;
	setp.lt.s32 	%p3, %r33, 1;
	mov.f32 	%f61, 0f00000000;
	@%p3 bra 	$L__BB0_18;
	cvt.u32.u64 	%r1, %rd3;
	cvt.rn.f32.s32 	%f16, %r1;
	mul.f32 	%f17, %f16, 0f3F22F983;
	cvt.rni.s32.f32 	%r39, %f17;
	cvt.rn.f32.s32 	%f18, %r39;
	fma.rn.f32 	%f19, %f18, 0fBFC90FDA, %f16;
	fma.rn.f32 	%f20, %f18, 0fB3A22168, %f19;
	fma.rn.f32 	%f21, %f18, 0fA7C234C5, %f20;
	abs.f32 	%f22, %f16;
	setp.ltu.f32 	%p4, %f22, 0f47CE4780;
	setp.eq.f32 	%p5, %f22, 0f7F800000;
	mov.b32 	%r2, %f16;
	shr.u32 	%r40, %r2, 23;
	and.b32  	%r41, %r40, 224;
	add.s32 	%r42, %r41, -128;
	shl.b32 	%r43, %r2, 8;
	or.b32  	%r3, %r43, -2147483648;
	shr.u32 	%r44, %r42, 5;
	and.b32  	%r4, %r40, 31;
	mul.wide.u32 	%rd18, %r44, 4;
	sub.s64 	%rd4, %rd2, %rd18;
	sub.s32 	%r5, 32, %r4;
	mov.f32 	%f61, 0f00000000;
	mul.rn.f32 	%f23, %f16, %f61;
	or.pred  	%p1, %p4, %p5;
	selp.b32 	%r6, %r39, 0, %p4;
	selp.f32 	%f1, %f21, %f23, %p4;
	mov.b32 	%r82, 0;
	mov.u64 	%rd28, __cudart_i2opi_f;
$L__BB0_3:
	mov.u32 	%r86, %r6;
	mov.f32 	%f59, %f1;
	@%p1 bra 	$L__BB0_9;
	mov.b64 	%rd42, 0;
	mov.b32 	%r83, 0;
	mov.u64 	%rd40, __cudart_i2opi_f;
	mov.u64 	%rd41, %rd2;
$L__BB0_5:
	.pragma "nounroll";
	ld.global.nc.u32 	%r46, [%rd40];
	mad.wide.u32 	%rd21, %r46, %r3, %rd42;
	shr.u64 	%rd42, %rd21, 32;
	st.local.u32 	[%rd41], %rd21;
	add.s32 	%r83, %r83, 1;
	add.s64 	%rd41, %rd41, 4;
	add.s64 	%rd40, %rd40, 4;
	setp.ne.s32 	%p6, %r83, 6;
	@%p6 bra 	$L__BB0_5;
	setp.eq.s32 	%p7, %r4, 0;
	st.local.u32 	[%rd2+24], %rd42;
	ld.local.u32 	%r84, [%rd4+24];
	ld.local.u32 	%r85, [%rd4+20];
	@%p7 bra 	$L__BB0_8;
	shl.b32 	%r47, %r84, %r4;
	shr.u32 	%r48, %r85, %r5;
	add.s32 	%r84, %r48, %r47;
	shl.b32 	%r49, %r85, %r4;
	ld.local.u32 	%r50, [%rd4+16];
	shr.u32 	%r51, %r50, %r5;
	add.s32 	%r85, %r51, %r49;
$L__BB0_8:
	setp.lt.s32 	%p8, %r1, 0;
	shr.u32 	%r52, %r84, 30;
	shf.l.wrap.b32 	%r53, %r85, %r84, 2;
	shl.b32 	%r54, %r85, 2;
	shr.u32 	%r55, %r53, 31;
	add.s32 	%r56, %r55, %r52;
	neg.s32 	%r57, %r56;
	selp.b32 	%r86, %r57, %r56, %p8;
	xor.b32  	%r58, %r53, %r2;
	shr.s32 	%r59, %r53, 31;
	xor.b32  	%r60, %r59, %r53;
	xor.b32  	%r61, %r59, %r54;
	cvt.u64.u32 	%rd22, %r60;
	shl.b64 	%rd23, %rd22, 32;
	cvt.u64.u32 	%rd24, %r61;
	or.b64  	%rd25, %rd23, %rd24;
	cvt.rn.f64.s64 	%fd1, %rd25;
	mul.f64 	%fd2, %fd1, 0d3BF921FB54442D19;
	cvt.rn.f32.f64 	%f24, %fd2;
	neg.f32 	%f25, %f24;
	setp.lt.s32 	%p9, %r58, 0;
	selp.f32 	%f59, %f25, %f24, %p9;
$L__BB0_9:
	mul.rn.f32 	%f26, %f59, %f59;
	and.b32  	%r62, %r86, 1;
	setp.eq.b32 	%p10, %r62, 1;
	selp.f32 	%f27, 0f3F800000, %f59, %p10;
	fma.rn.f32 	%f28, %f26, %f27, 0f00000000;
	fma.rn.f32 	%f29, %f26, 0f37CBAC00, 0fBAB607ED;
	selp.f32 	%f30, %f29, 0fB94D4153, %p10;
	selp.f32 	%f31, 0f3D2AAABB, 0f3C0885E4, %p10;
	fma.rn.f32 	%f32, %f30, %f26, %f31;
	selp.f32 	%f33, 0fBEFFFFFF, 0fBE2AAAA8, %p10;
	fma.rn.f32 	%f34, %f32, %f26, %f33;
	fma.rn.f32 	%f35, %f34, %f28, %f27;
	and.b32  	%r63, %r86, 2;
	setp.eq.s32 	%p11, %r63, 0;
	mov.f32 	%f36, 0f00000000;
	sub.f32 	%f37, %f36, %f35;
	selp.f32 	%f5, %f35, %f37, %p11;
	cvt.rn.f32.u32 	%f6, %r82;
	mul.f32 	%f38, %f6, 0f3F22F983;
	cvt.rni.s32.f32 	%r90, %f38;
	cvt.rn.f32.s32 	%f39, %r90;
	fma.rn.f32 	%f40, %f39, 0fBFC90FDA, %f6;
	fma.rn.f32 	%f41, %f39, 0fB3A22168, %f40;
	fma.rn.f32 	%f60, %f39, 0fA7C234C5, %f41;
	abs.f32 	%f8, %f6;
	setp.ltu.f32 	%p12, %f8, 0f47CE4780;
	@%p12 bra 	$L__BB0_17;
	setp.neu.f32 	%p13, %f8, 0f7F800000;
	@%p13 bra 	$L__BB0_12;
	mov.f32 	%f44, 0f00000000;
	mul.rn.f32 	%f60, %f6, %f44;
	mov.b32 	%r90, 0;
	bra.uni 	$L__BB0_17;
$L__BB0_12:
	mov.b32 	%r19, %f6;
	shl.b32 	%r65, %r19, 8;
	or.b32  	%r20, %r65, -2147483648;
	mov.b64 	%rd43, 0;
	mov.b32 	%r87, 0;
$L__BB0_13:
	.pragma "nounroll";
	mul.wide.u32 	%rd27, %r87, 4;
	add.s64 	%rd29, %rd28, %rd27;
	ld.global.nc.u32 	%r66, [%rd29];
	mad.wide.u32 	%rd30, %r66, %r20, %rd43;
	shr.u64 	%rd43, %rd30, 32;
	add.s64 	%rd31, %rd1, %rd27;
	st.local.u32 	[%rd31], %rd30;
	add.s32 	%r87, %r87, 1;
	setp.ne.s32 	%p14, %r87, 6;
	@%p14 bra 	$L__BB0_13;
	shr.u32 	%r67, %r19, 23;
	st.local.u32 	[%rd1+24], %rd43;
	and.b32  	%r23, %r67, 31;
	add.s32 	%r68, %r67, -128;
	shr.u32 	%r69, %r68, 5;
	mul.wide.u32 	%rd32, %r69, 4;
	sub.s64 	%rd13, %rd1, %rd32;
	ld.local.u32 	%r88, [%rd13+24];
	ld.local.u32 	%r89, [%rd13+20];
	setp.eq.s32 	%p15, %r23, 0;
	@%p15 bra 	$L__BB0_16;
	shf.l.wrap.b32 	%r88, %r89, %r88, %r23;
	ld.local.u32 	%r70, [%rd13+16];
	shf.l.wrap.b32 	%r89, %r70, %r89, %r23;
$L__BB0_16:
	shr.u32 	%r71, %r88, 30;
	shf.l.wrap.b32 	%r72, %r89, %r88, 2;
	shl.b32 	%r73, %r89, 2;
	shr.u32 	%r74, %r72, 31;
	add.s32 	%r90, %r74, %r71;
	shr.s32 	%r75, %r72, 31;
	xor.b32  	%r76, %r75, %r72;
	xor.b32  	%r77, %r75, %r73;
	cvt.u64.u32 	%rd33, %r76;
	shl.b64 	%rd34, %rd33, 32;
	cvt.u64.u32 	%rd35, %r77;
	or.b64  	%rd36, %rd34, %rd35;
	cvt.rn.f64.s64 	%fd3, %rd36;
	mul.f64 	%fd4, %fd3, 0d3BF921FB54442D19;
	cvt.rn.f32.f64 	%f42, %fd4;
	neg.f32 	%f43, %f42;
	setp.lt.s32 	%p16, %r72, 0;
	selp.f32 	%f60, %f43, %f42, %p16;
$L__BB0_17:
	add.s32 	%r79, %r90, 1;
	mul.rn.f32 	%f45, %f60, %f60;
	and.b32  	%r80, %r90, 1;
	setp.eq.b32 	%p17, %r80, 1;
	selp.f32 	%f46, %f60, 0f3F800000, %p17;
	fma.rn.f32 	%f47, %f45, %f46, 0f00000000;
	fma.rn.f32 	%f48, %f45, 0f37CBAC00, 0fBAB607ED;
	selp.f32 	%f49, 0fB94D4153, %f48, %p17;
	selp.f32 	%f50, 0f3C0885E4, 0f3D2AAABB, %p17;
	fma.rn.f32 	%f51, %f49, %f45, %f50;
	selp.f32 	%f52, 0fBE2AAAA8, 0fBEFFFFFF, %p17;
	fma.rn.f32 	%f53, %f51, %f45, %f52;
	fma.rn.f32 	%f54, %f53, %f47, %f46;
	and.b32  	%r81, %r79, 2;
	setp.eq.s32 	%p18, %r81, 0;
	mov.f32 	%f55, 0f00000000;
	sub.f32 	%f56, %f55, %f54;
	selp.f32 	%f57, %f54, %f56, %p18;
	fma.rn.f32 	%f61, %f5, %f57, %f61;
	add.s32 	%r82, %r82, 1;
	setp.ne.s32 	%p19, %r82, %r33;
	@%p19 bra 	$L__BB0_3;
$L__BB0_18:
	cvta.to.global.u64 	%rd37, %rd14;
	shl.b64 	%rd38, %rd3, 2;
	add.s64 	%rd39, %rd37, %rd38;
	st.global.f32 	[%rd39], %f61;
$L__BB0_19:
	ret;

}


// ===== COMPILED SASS (sm_100) =====

	.target	sm_100

	.elftype	@"ET_EXEC"


//--------------------- .note.nv.tkinfo           --------------------------
	.section	.note.nv.tkinfo,"",@"SHT_NOTE"
	.sectionflags	@"SHF_NOTE_NV_TKINFO"
	.tkinfo
        /*0018*/ 	.word	0x00000002
        /*0030*/ 	.string	""
        /*0030*/ 	.string	"ptxas"
        /*0030*/ 	.string	"Cuda compilation tools, release 13.0, V13.0.88"
        /*0030*/ 	.string	"Build cuda_13.0.r13.0/compiler.36424714_0"
        /*0030*/ 	.string	"-arch sm_100 -m 64 "



//--------------------- .note.nv.cuinfo           --------------------------
	.section	.note.nv.cuinfo,"",@"SHT_NOTE"
	.sectionflags	@"SHF_NOTE_NV_CUINFO"
        /*0018*/ 	.short	0x0002
        /*001a*/ 	.short	0x0064
        /*001c*/ 	.short	0x0082
	.zero		2


//--------------------- .nv.info                  --------------------------
	.section	.nv.info,"",@"SHT_CUDA_INFO"
	.align	4


	//----- nvinfo : EIATTR_REGCOUNT
	.align		4
        /*0000*/ 	.byte	0x04, 0x2f
        /*0002*/ 	.short	(.L_2 - .L_1)
	.align		4
.L_1:
        /*0004*/ 	.word	index@(_Z13heavy_computePfmi)
        /*0008*/ 	.word	0x0000001e


	//----- nvinfo : EIATTR_FRAME_SIZE
	.align		4
.L_2:
        /*000c*/ 	.byte	0x04, 0x11
        /*000e*/ 	.short	(.L_4 - .L_3)
	.align		4
.L_3:
        /*0010*/ 	.word	index@(_Z13heavy_computePfmi)
        /*0014*/ 	.word	0x00000000


	//----- nvinfo : EIATTR_MIN_STACK_SIZE
	.align		4
.L_4:
        /*0018*/ 	.byte	0x04, 0x12
        /*001a*/ 	.short	(.L_6 - .L_5)
	.align		4
.L_5:
        /*001c*/ 	.word	index@(_Z13heavy_computePfmi)
        /*0020*/ 	.word	0x00000000
.L_6:


//--------------------- .nv.compat                --------------------------
	.section	.nv.compat,"",@"SHT_CUDA_COMPAT_INFO"
	.align	4
        /*0000*/ 	.byte	0x02, 0x09, 0x00, 0x00, 0x02, 0x02, 0x01, 0x00, 0x02, 0x05, 0x05, 0x00, 0x03, 0x07, 0x01, 0x01
        /*0010*/ 	.byte	0x02, 0x03, 0x00, 0x00, 0x02, 0x06, 0x01, 0x00, 0x04, 0x0b, 0x08, 0x00, 0x01, 0x00, 0x00, 0x00
        /*0020*/ 	.byte	0x00, 0x00, 0x00, 0x00


//--------------------- .nv.info._Z13heavy_computePfmi --------------------------
	.section	.nv.info._Z13heavy_computePfmi,"",@"SHT_CUDA_INFO"
	.sectionflags	@""
	.align	4


	//----- nvinfo : EIATTR_CUDA_API_VERSION
	.align		4
        /*0000*/ 	.byte	0x04, 0x37
        /*0002*/ 	.short	(.L_8 - .L_7)
.L_7:
        /*0004*/ 	.word	0x00000082


	//----- nvinfo : EIATTR_KPARAM_INFO
	.align		4
.L_8:
        /*0008*/ 	.byte	0x04, 0x17
        /*000a*/ 	.short	(.L_10 - .L_9)
.L_9:
        /*000c*/ 	.word	0x00000000
        /*0010*/ 	.short	0x0002
        /*0012*/ 	.short	0x0010
        /*0014*/ 	.byte	0x00, 0xf0, 0x11, 0x00


	//----- nvinfo : EIATTR_KPARAM_INFO
	.align		4
.L_10:
        /*0018*/ 	.byte	0x04, 0x17
        /*001a*/ 	.short	(.L_12 - .L_11)
.L_11:
        /*001c*/ 	.word	0x00000000
        /*0020*/ 	.short	0x0001
        /*0022*/ 	.short	0x0008
        /*0024*/ 	.byte	0x00, 0xf0, 0x21, 0x00


	//----- nvinfo : EIATTR_KPARAM_INFO
	.align		4
.L_12:
        /*0028*/ 	.byte	0x04, 0x17
        /*002a*/ 	.short	(.L_14 - .L_13)
.L_13:
        /*002c*/ 	.word	0x00000000
        /*0030*/ 	.short	0x0000
        /*0032*/ 	.short	0x0000
        /*0034*/ 	.byte	0x00, 0xf5, 0x21, 0x00


	//----- nvinfo : EIATTR_SPARSE_MMA_MASK
	.align		4
.L_14:
        /*0038*/ 	.byte	0x03, 0x50
        /*003a*/ 	.short	0x0000


	//----- nvinfo : EIATTR_MAXREG_COUNT
	.align		4
        /*003c*/ 	.byte	0x03, 0x1b
        /*003e*/ 	.short	0x00ff


	//----- nvinfo : EIATTR_MERCURY_ISA_VERSION
	.align		4
        /*0040*/ 	.byte	0x03, 0x5f
        /*0042*/ 	.short	0x0101


	//----- nvinfo : EIATTR_VRC_CTA_INIT_COUNT
	.align		4
        /*0044*/ 	.byte	0x02, 0x4a
	.zero		1
	.zero		1


	//----- nvinfo : EIATTR_EXIT_INSTR_OFFSETS
	.align		4
        /*0048*/ 	.byte	0x04, 0x1c
        /*004a*/ 	.short	(.L_16 - .L_15)


	//   ....[0]....
.L_15:
        /*004c*/ 	.word	0x00000090


	//   ....[1]....
        /*0050*/ 	.word	0x000010a0


	//----- nvinfo : EIATTR_CRS_STACK_SIZE
	.align		4
.L_16:
        /*0054*/ 	.byte	0x04, 0x1e
        /*0056*/ 	.short	(.L_18 - .L_17)
.L_17:
        /*0058*/ 	.word	0x00000000


	//----- nvinfo : EIATTR_CBANK_PARAM_SIZE
	.align		4
.L_18:
        /*005c*/ 	.byte	0x03, 0x19
        /*005e*/ 	.short	0x0014


	//----- nvinfo : EIATTR_PARAM_CBANK
	.align		4
        /*0060*/ 	.byte	0x04, 0x0a
        /*0062*/ 	.short	(.L_20 - .L_19)
	.align		4
.L_19:
        /*0064*/ 	.word	index@(.nv.constant0._Z13heavy_computePfmi)
        /*0068*/ 	.short	0x0380
        /*006a*/ 	.short	0x0014


	//----- nvinfo : EIATTR_SW_WAR
	.align		4
.L_20:
        /*006c*/ 	.byte	0x04, 0x36
        /*006e*/ 	.short	(.L_22 - .L_21)
.L_21:
        /*0070*/ 	.word	0x00000008
.L_22:


//--------------------- .nv.callgraph             --------------------------
	.section	.nv.callgraph,"",@"SHT_CUDA_CALLGRAPH"
	.align	4
	.sectionentsize	8
	.align		4
        /*0000*/ 	.word	0x00000000
	.align		4
        /*0004*/ 	.word	0xffffffff
	.align		4
        /*0008*/ 	.word	0x00000000
	.align		4
        /*000c*/ 	.word	0xfffffffe
	.align		4
        /*0010*/ 	.word	0x00000000
	.align		4
        /*0014*/ 	.word	0xfffffffd
	.align		4
        /*0018*/ 	.word	0x00000000
	.align		4
        /*001c*/ 	.word	0xfffffffc


//--------------------- .nv.constant4             --------------------------
	.section	.nv.constant4,"a",@progbits
	.align	8
	.align		8
.nv.constant4:
        /*0000*/ 	.dword	__cudart_i2opi_f


//--------------------- .text._Z13heavy_computePfmi --------------------------
	.section	.text._Z13heavy_computePfmi,"ax",@progbits
	.align	128
        .global         _Z13heavy_computePfmi
        .type           _Z13heavy_computePfmi,@function
        .size           _Z13heavy_computePfmi,(.L_x_11 - _Z13heavy_computePfmi)
        .other          _Z13heavy_computePfmi,@"STO_CUDA_ENTRY STV_DEFAULT"
_Z13heavy_computePfmi:
.text._Z13heavy_computePfmi:
[----:B------:R-:W-:Y:S01]  /*0000*/  LDC R1, c[0x0][0x37c] ;  /* 0x0000df00ff017b82 */ /* 0x000fe20000000800 */
[----:B------:R-:W0:Y:S07]  /*0010*/  S2R R3, SR_TID.X ;  /* 0x0000000000037919 */ /* 0x000e2e0000002100 */
[----:B------:R-:W0:Y:S01]  /*0020*/  S2UR UR4, SR_CTAID.X ;  /* 0x00000000000479c3 */ /* 0x000e220000002500 */
[----:B------:R-:W1:Y:S07]  /*0030*/  LDCU.64 UR6, c[0x0][0x388] ;  /* 0x00007100ff0677ac */ /* 0x000e6e0008000a00 */
[----:B------:R-:W0:Y:S02]  /*0040*/  LDC R0, c[0x0][0x360] ;  /* 0x0000d800ff007b82 */ /* 0x000e240000000800 */
[----:B0-----:R-:W-:-:S05]  /*0050*/  IMAD R0, R0, UR4, R3 ;  /* 0x0000000400007c24 */ /* 0x001fca000f8e0203 */
[----:B-1----:R-:W-:Y:S02]  /*0060*/  ISETP.GE.U32.AND P0, PT, R0, UR6, PT ;  /* 0x0000000600007c0c */ /* 0x002fe4000bf06070 */
[----:B------:R-:W-:-:S04]  /*0070*/  SHF.R.S32.HI R2, RZ, 0x1f, R0 ;  /* 0x0000001fff027819 */ /* 0x000fc80000011400 */
[----:B------:R-:W-:-:S13]  /*0080*/  ISETP.GE.U32.AND.EX P0, PT, R2, UR7, PT, P0 ;  /* 0x0000000702007c0c */ /* 0x000fda000bf06100 */
[----:B------:R-:W-:Y:S05]  /*0090*/  @P0 EXIT ;  /* 0x000000000000094d */ /* 0x000fea0003800000 */
[----:B------:R-:W0:Y:S01]  /*00a0*/  LDCU UR4, c[0x0][0x390] ;  /* 0x00007200ff0477ac */ /* 0x000e220008000800 */
[----:B------:R-:W-:Y:S01]  /*00b0*/  IMAD.MOV.U32 R2, RZ, RZ, RZ ;  /* 0x000000ffff027224 */ /* 0x000fe200078e00ff */
[----:B------:R-:W1:Y:S01]  /*00c0*/  LDCU.64 UR8, c[0x0][0x358] ;  /* 0x00006b00ff0877ac */ /* 0x000e620008000a00 */
[----:B0-----:R-:W-:-:S09]  /*00d0*/  UISETP.GE.AND UP0, UPT, UR4, 0x1, UPT ;  /* 0x000000010400788c */ /* 0x001fd2000bf06270 */
[----:B-1----:R-:W-:Y:S05]  /*00e0*/  BRA.U !UP0, `(.L_x_0) ;  /* 0x0000000d08d87547 */ /* 0x002fea000b800000 */
[----:B------:R-:W-:Y:S01]  /*00f0*/  I2FP.F32.S32 R3, R0 ;  /* 0x0000000000037245 */ /* 0x000fe20000201400 */
[----:B------:R-:W-:-:S03]  /*0100*/  UMOV UR4, URZ ;  /* 0x000000ff00047c82 */ /* 0x000fc60008000000 */
[----:B------:R-:W-:Y:S01]  /*0110*/  SHF.R.U32.HI R6, RZ, 0x17, R3 ;  /* 0x00000017ff067819 */ /* 0x000fe20000011603 */
[C---:B------:R-:W-:Y:S01]  /*0120*/  FMUL R5, R3.reuse, 0.63661974668502807617 ;  /* 0x3f22f98303057820 */ /* 0x040fe20000400000 */
[C---:B------:R-:W-:Y:S01]  /*0130*/  FSETP.GE.AND P0, PT, |R3|.reuse, 105615, PT ;  /* 0x47ce47800300780b */ /* 0x040fe20003f06200 */
[C---:B------:R-:W-:Y:S01]  /*0140*/  IMAD.SHL.U32 R10, R3.reuse, 0x100, RZ ;  /* 0x00000100030a7824 */ /* 0x040fe200078e00ff */
[----:B------:R-:W-:Y:S01]  /*0150*/  LOP3.LUT R2, R6, 0xe0, RZ, 0xc0, !PT ;  /* 0x000000e006027812 */ /* 0x000fe200078ec0ff */
[----:B------:R0:W1:Y:S01]  /*0160*/  F2I.NTZ R7, R5 ;  /* 0x0000000500077305 */ /* 0x0000620000203100 */
[----:B------:R-:W-:-:S03]  /*0170*/  FSETP.EQ.OR P1, PT, |R3|, +INF , !P0 ;  /* 0x7f8000000300780b */ /* 0x000fc60004722600 */
[----:B------:R-:W-:Y:S02]  /*0180*/  VIADD R8, R2, 0xffffff80 ;  /* 0xffffff8002087836 */ /* 0x000fe40000000000 */
[----:B------:R-:W-:-:S03]  /*0190*/  IMAD.MOV.U32 R2, RZ, RZ, RZ ;  /* 0x000000ffff027224 */ /* 0x000fc600078e00ff */
[----:B------:R-:W-:Y:S02]  /*01a0*/  SHF.R.U32.HI R8, RZ, 0x5, R8 ;  /* 0x00000005ff087819 */ /* 0x000fe40000011608 */
[----:B0-----:R-:W-:Y:S02]  /*01b0*/  LOP3.LUT R5, R6, 0x1f, RZ, 0xc0, !PT ;  /* 0x0000001f06057812 */ /* 0x001fe400078ec0ff */
[----:B------:R-:W-:Y:S01]  /*01c0*/  LOP3.LUT R6, R10, 0x80000000, RZ, 0xfc, !PT ;  /* 0x800000000a067812 */ /* 0x000fe200078efcff */
[----:B------:R-:W-:Y:S01]  /*01d0*/  IMAD.U32 R8, R8, -0x4, RZ ;  /* 0xfffffffc08087824 */ /* 0x000fe200078e00ff */
[----:B-1----:R-:W-:Y:S02]  /*01e0*/  I2FP.F32.S32 R4, R7 ;  /* 0x0000000700047245 */ /* 0x002fe40000201400 */
[----:B------:R-:W-:-:S03]  /*01f0*/  SEL R7, R7, RZ, !P0 ;  /* 0x000000ff07077207 */ /* 0x000fc60004000000 */
[----:B------:R-:W-:-:S04]  /*0200*/  FFMA R9, R4, -1.5707962512969970703, R3 ;  /* 0xbfc90fda04097823 */ /* 0x000fc80000000003 */
[----:B------:R-:W-:-:S04]  /*0210*/  FFMA R9, R4, -7.5497894158615963534e-08, R9 ;  /* 0xb3a2216804097823 */ /* 0x000fc80000000009 */
[----:B------:R-:W-:Y:S01]  /*0220*/  FFMA R4, R4, -5.3903029534742383927e-15, R9 ;  /* 0xa7c234c504047823 */ /* 0x000fe20000000009 */
[----:B------:R-:W-:Y:S01]  /*0230*/  P2R R9, PR, RZ, 0x2 ;  /* 0x00000002ff097803 */ /* 0x000fe20000000000 */
[----:B------:R-:W-:-:S07]  /*0240*/  @P0 FMUL R4, RZ, R3 ;  /* 0x00000003ff040220 */ /* 0x000fce0000400000 */
.L_x_9:
[----:B------:R-:W-:Y:S01]  /*0250*/  ISETP.NE.AND P0, PT, R9, RZ, PT ;  /* 0x000000ff0900720c */ /* 0x000fe20003f05270 */
[----:B------:R-:W-:Y:S01]  /*0260*/  BSSY.RECONVERGENT B0, `(.L_x_1) ;  /* 0x000005a000007945 */ /* 0x000fe20003800200 */
[----:B------:R-:W-:Y:S02]  /*0270*/  IMAD.MOV.U32 R23, RZ, RZ, R7 ;  /* 0x000000ffff177224 */ /* 0x000fe400078e0007 */
[----:B------:R-:W-:-:S09]  /*0280*/  IMAD.MOV.U32 R21, RZ, RZ, R4 ;  /* 0x000000ffff157224 */ /* 0x000fd200078e0004 */
[----:B------:R-:W-:Y:S05]  /*0290*/  @P0 BRA `(.L_x_2) ;  /* 0x0000000400580947 */ /* 0x000fea0003800000 */
[----:B------:R-:W-:Y:S01]  /*02a0*/  CS2R R20, SRZ ;  /* 0x0000000000147805 */ /* 0x000fe2000001ff00 */
[----:B------:R-:W0:Y:S01]  /*02b0*/  LDCU.64 UR10, c[0x4][URZ] ;  /* 0x01000000ff0a77ac */ /* 0x000e220008000a00 */
[----:B------:R-:W-:Y:S01]  /*02c0*/  UMOV UR6, URZ ;  /* 0x000000ff00067c82 */ /* 0x000fe20008000000 */
[----:B------:R-:W-:-:S05]  /*02d0*/  UMOV UR5, URZ ;  /* 0x000000ff00057c82 */ /* 0x000fca0008000000 */
.L_x_3:
[----:B0-----:R-:W-:Y:S02]  /*02e0*/  IMAD.U32 R15, RZ, RZ, UR11 ;  /* 0x0000000bff0f7e24 */ /* 0x001fe4000f8e00ff */
[----:B------:R-:W-:-:S05]  /*02f0*/  IMAD.U32 R14, RZ, RZ, UR10 ;  /* 0x0000000aff0e7e24 */ /* 0x000fca000f8e00ff */
[----:B------:R-:W2:Y:S01]  /*0300*/  LDG.E.CONSTANT R15, desc[UR8][R14.64] ;  /* 0x000000080e0f7981 */ /* 0x000ea2000c1e9900 */
[----:B------:R-:W-:Y:S01]  /*0310*/  UIADD3 UR5, UPT, UPT, UR5, 0x1, URZ ;  /* 0x0000000105057890 */ /* 0x000fe2000fffe0ff */
[C---:B------:R-:W-:Y:S01]  /*0320*/  ISETP.EQ.AND P0, PT, R20.reuse, RZ, PT ;  /* 0x000000ff1400720c */ /* 0x040fe20003f02270 */
[----:B------:R-:W-:Y:S01]  /*0330*/  UIADD3 UR10, UP1, UPT, UR10, 0x4, URZ ;  /* 0x000000040a0a7890 */ /* 0x000fe2000ff3e0ff */
[C---:B------:R-:W-:Y:S01]  /*0340*/  ISETP.EQ.AND P1, PT, R20.reuse, 0x4, PT ;  /* 0x000000041400780c */ /* 0x040fe20003f22270 */
[----:B------:R-:W-:Y:S01]  /*0350*/  UISETP.NE.AND UP0, UPT, UR5, 0x6, UPT ;  /* 0x000000060500788c */ /* 0x000fe2000bf05270 */
[C---:B------:R-:W-:Y:S01]  /*0360*/  ISETP.EQ.AND P3, PT, R20.reuse, 0xc, PT ;  /* 0x0000000c1400780c */ /* 0x040fe20003f62270 */
[----:B------:R-:W-:Y:S01]  /*0370*/  UIADD3.X UR11, UPT, UPT, URZ, UR11, URZ, UP1, !UPT ;  /* 0x0000000bff0b7290 */ /* 0x000fe20008ffe4ff */
[C---:B------:R-:W-:Y:S02]  /*0380*/  ISETP.EQ.AND P4, PT, R20.reuse, 0x10, PT ;  /* 0x000000101400780c */ /* 0x040fe40003f82270 */
[----:B------:R-:W-:Y:S01]  /*0390*/  ISETP.EQ.AND P5, PT, R20, 0x14, PT ;  /* 0x000000141400780c */ /* 0x000fe20003fa2270 */
[----:B--2---:R-:W-:-:S03]  /*03a0*/  IMAD.WIDE.U32 R16, R15, R6, RZ ;  /* 0x000000060f107225 */ /* 0x004fc600078e00ff */
[----:B------:R-:W-:-:S04]  /*03b0*/  IADD3 R16, P2, PT, R16, R21, RZ ;  /* 0x0000001510107210 */ /* 0x000fc80007f5e0ff */
[----:B------:R-:W-:Y:S01]  /*03c0*/  IADD3.X R21, PT, PT, R17, UR6, RZ, P2, !PT ;  /* 0x0000000611157c10 */ /* 0x000fe200097fe4ff */
[--C-:B------:R-:W-:Y:S01]  /*03d0*/  @P0 IMAD.MOV.U32 R10, RZ, RZ, R16.reuse ;  /* 0x000000ffff0a0224 */ /* 0x100fe200078e0010 */
[C---:B------:R-:W-:Y:S01]  /*03e0*/  ISETP.EQ.AND P2, PT, R20.reuse, 0x8, PT ;  /* 0x000000081400780c */ /* 0x040fe20003f42270 */
[--C-:B------:R-:W-:Y:S01]  /*03f0*/  @P3 IMAD.MOV.U32 R13, RZ, RZ, R16.reuse ;  /* 0x000000ffff0d3224 */ /* 0x100fe200078e0010 */
[----:B------:R-:W-:Y:S01]  /*0400*/  @P1 MOV R11, R16 ;  /* 0x00000010000b1202 */ /* 0x000fe20000000f00 */
[--C-:B------:R-:W-:Y:S02]  /*0410*/  @P4 IMAD.MOV.U32 R18, RZ, RZ, R16.reuse ;  /* 0x000000ffff124224 */ /* 0x100fe400078e0010 */
[----:B------:R-:W-:Y:S02]  /*0420*/  @P5 IMAD.MOV.U32 R19, RZ, RZ, R16 ;  /* 0x000000ffff135224 */ /* 0x000fe400078e0010 */
[----:B------:R-:W-:-:S06]  /*0430*/  VIADD R20, R20, 0x4 ;  /* 0x0000000414147836 */ /* 0x000fcc0000000000 */
[----:B------:R-:W-:Y:S01]  /*0440*/  @P2 IMAD.MOV.U32 R12, RZ, RZ, R16 ;  /* 0x000000ffff0c2224 */ /* 0x000fe200078e0010 */
[----:B------:R-:W-:Y:S06]  /*0450*/  BRA.U UP0, `(.L_x_3) ;  /* 0xfffffffd00a07547 */ /* 0x000fec000b83ffff */
[C---:B------:R-:W-:Y:S01]  /*0460*/  ISETP.EQ.AND P3, PT, R8.reuse, -0x18, PT ;  /* 0xffffffe80800780c */ /* 0x040fe20003f62270 */
[----:B------:R-:W-:Y:S01]  /*0470*/  BSSY.RECONVERGENT B1, `(.L_x_4) ;  /* 0x0000027000017945 */ /* 0x000fe20003800200 */
[C---:B------:R-:W-:Y:S02]  /*0480*/  ISETP.EQ.AND P4, PT, R8.reuse, -0x14, PT ;  /* 0xffffffec0800780c */ /* 0x040fe40003f82270 */
[C---:B------:R-:W-:Y:S02]  /*0490*/  ISETP.EQ.AND P0, PT, R8.reuse, -0x10, PT ;  /* 0xfffffff00800780c */ /* 0x040fe40003f02270 */
[C---:B------:R-:W-:Y:S02]  /*04a0*/  ISETP.EQ.AND P1, PT, R8.reuse, -0xc, PT ;  /* 0xfffffff40800780c */ /* 0x040fe40003f22270 */
[----:B------:R-:W-:Y:S02]  /*04b0*/  ISETP.EQ.AND P2, PT, R8, -0x8, PT ;  /* 0xfffffff80800780c */ /* 0x000fe40003f42270 */
[----:B------:R-:W-:-:S02]  /*04c0*/  ISETP.NE.AND P6, PT, R5, RZ, PT ;  /* 0x000000ff0500720c */ /* 0x000fc40003fc5270 */
[C---:B------:R-:W-:Y:S01]  /*04d0*/  ISETP.EQ.AND P5, PT, R8.reuse, 0x4, PT ;  /* 0x000000040800780c */ /* 0x040fe20003fa2270 */
[--C-:B------:R-:W-:Y:S01]  /*04e0*/  @P3 IMAD.MOV.U32 R20, RZ, RZ, R10.reuse ;  /* 0x000000ffff143224 */ /* 0x100fe200078e000a */
[C---:B------:R-:W-:Y:S01]  /*04f0*/  ISETP.EQ.AND P3, PT, R8.reuse, -0x4, PT ;  /* 0xfffffffc0800780c */ /* 0x040fe20003f62270 */
[----:B------:R-:W-:Y:S02]  /*0500*/  @P4 IMAD.MOV.U32 R14, RZ, RZ, R10 ;  /* 0x000000ffff0e4224 */ /* 0x000fe400078e000a */
[--C-:B------:R-:W-:Y:S01]  /*0510*/  @P4 IMAD.MOV.U32 R20, RZ, RZ, R11.reuse ;  /* 0x000000ffff144224 */ /* 0x100fe200078e000b */
[----:B------:R-:W-:Y:S01]  /*0520*/  ISETP.EQ.AND P4, PT, R8, RZ, PT ;  /* 0x000000ff0800720c */ /* 0x000fe20003f82270 */
[----:B------:R-:W-:Y:S01]  /*0530*/  @P0 IMAD.MOV.U32 R14, RZ, RZ, R11 ;  /* 0x000000ffff0e0224 */ /* 0x000fe200078e000b */
[----:B------:R-:W-:Y:S01]  /*0540*/  @P0 MOV R20, R12 ;  /* 0x0000000c00140202 */ /* 0x000fe20000000f00 */
[----:B------:R-:W-:Y:S02]  /*0550*/  @P1 IMAD.MOV.U32 R14, RZ, RZ, R12 ;  /* 0x000000ffff0e1224 */ /* 0x000fe400078e000c */
[----:B------:R-:W-:-:S02]  /*0560*/  @P1 IMAD.MOV.U32 R20, RZ, RZ, R13 ;  /* 0x000000ffff141224 */ /* 0x000fc400078e000d */
[----:B------:R-:W-:Y:S02]  /*0570*/  @P2 IMAD.MOV.U32 R14, RZ, RZ, R13 ;  /* 0x000000ffff0e2224 */ /* 0x000fe400078e000d */
[--C-:B------:R-:W-:Y:S02]  /*0580*/  @P2 IMAD.MOV.U32 R20, RZ, RZ, R18.reuse ;  /* 0x000000ffff142224 */ /* 0x100fe400078e0012 */
[----:B------:R-:W-:Y:S02]  /*0590*/  @P3 IMAD.MOV.U32 R14, RZ, RZ, R18 ;  /* 0x000000ffff0e3224 */ /* 0x000fe400078e0012 */
[--C-:B------:R-:W-:Y:S02]  /*05a0*/  @P3 IMAD.MOV.U32 R20, RZ, RZ, R19.reuse ;  /* 0x000000ffff143224 */ /* 0x100fe400078e0013 */
[----:B------:R-:W-:Y:S02]  /*05b0*/  @P4 IMAD.MOV.U32 R14, RZ, RZ, R19 ;  /* 0x000000ffff0e4224 */ /* 0x000fe400078e0013 */
[----:B------:R-:W-:-:S02]  /*05c0*/  @P4 IMAD.MOV.U32 R20, RZ, RZ, R21 ;  /* 0x000000ffff144224 */ /* 0x000fc400078e0015 */
[----:B------:R-:W-:Y:S01]  /*05d0*/  @P5 IMAD.MOV.U32 R14, RZ, RZ, R21 ;  /* 0x000000ffff0e5224 */ /* 0x000fe200078e0015 */
[----:B------:R-:W-:Y:S06]  /*05e0*/  @!P6 BRA `(.L_x_5) ;  /* 0x00000000003ce947 */ /* 0x000fec0003800000 */
[----:B------:R-:W-:Y:S01]  /*05f0*/  @P0 MOV R16, R10 ;  /* 0x0000000a00100202 */ /* 0x000fe20000000f00 */
[----:B------:R-:W-:Y:S01]  /*0600*/  @P1 IMAD.MOV.U32 R16, RZ, RZ, R11 ;  /* 0x000000ffff101224 */ /* 0x000fe200078e000b */
[----:B------:R-:W-:Y:S01]  /*0610*/  ISETP.EQ.AND P0, PT, R8, 0x8, PT ;  /* 0x000000080800780c */ /* 0x000fe20003f02270 */
[----:B------:R-:W-:Y:S01]  /*0620*/  @P2 IMAD.MOV.U32 R16, RZ, RZ, R12 ;  /* 0x000000ffff102224 */ /* 0x000fe200078e000c */
[----:B------:R-:W-:Y:S01]  /*0630*/  IADD3 R17, PT, PT, -R5, 0x20, RZ ;  /* 0x0000002005117810 */ /* 0x000fe20007ffe1ff */
[----:B------:R-:W-:Y:S01]  /*0640*/  @P3 IMAD.MOV.U32 R16, RZ, RZ, R13 ;  /* 0x000000ffff103224 */ /* 0x000fe200078e000d */
[----:B------:R-:W-:Y:S01]  /*0650*/  SHF.L.U32 R20, R20, R5, RZ ;  /* 0x0000000514147219 */ /* 0x000fe200000006ff */
[----:B------:R-:W-:Y:S01]  /*0660*/  @P4 IMAD.MOV.U32 R16, RZ, RZ, R18 ;  /* 0x000000ffff104224 */ /* 0x000fe200078e0012 */
[----:B------:R-:W-:Y:S01]  /*0670*/  SHF.R.U32.HI R15, RZ, R17, R14 ;  /* 0x00000011ff0f7219 */ /* 0x000fe2000001160e */
[----:B------:R-:W-:Y:S01]  /*0680*/  @P5 IMAD.MOV.U32 R16, RZ, RZ, R19 ;  /* 0x000000ffff105224 */ /* 0x000fe200078e0013 */
[----:B------:R-:W-:-:S03]  /*0690*/  SHF.L.U32 R14, R14, R5, RZ ;  /* 0x000000050e0e7219 */ /* 0x000fc600000006ff */
[----:B------:R-:W-:Y:S02]  /*06a0*/  IMAD.IADD R20, R20, 0x1, R15 ;  /* 0x0000000114147824 */ /* 0x000fe400078e020f */
[----:B------:R-:W-:-:S05]  /*06b0*/  @P0 IMAD.MOV.U32 R16, RZ, RZ, R21 ;  /* 0x000000ffff100224 */ /* 0x000fca00078e0015 */
[----:B------:R-:W-:-:S05]  /*06c0*/  SHF.R.U32.HI R17, RZ, R17, R16 ;  /* 0x00000011ff117219 */ /* 0x000fca0000011610 */
[----:B------:R-:W-:-:S07]  /*06d0*/  IMAD.IADD R14, R14, 0x1, R17 ;  /* 0x000000010e0e7824 */ /* 0x000fce00078e0211 */
.L_x_5:
[----:B------:R-:W-:Y:S05]  /*06e0*/  BSYNC.RECONVERGENT B1 ;  /* 0x0000000000017941 */ /* 0x000fea0003800200 */
.L_x_4:
[C---:B------:R-:W-:Y:S01]  /*06f0*/  SHF.L.W.U32.HI R23, R14.reuse, 0x2, R20 ;  /* 0x000000020e177819 */ /* 0x040fe20000010e14 */
[----:B------:R-:W-:Y:S01]  /*0700*/  IMAD.SHL.U32 R14, R14, 0x4, RZ ;  /* 0x000000040e0e7824 */ /* 0x000fe200078e00ff */
[----:B------:R-:W-:Y:S01]  /*0710*/  UMOV UR6, 0x54442d19 ;  /* 0x54442d1900067882 */ /* 0x000fe20000000000 */
[----:B------:R-:W-:Y:S01]  /*0720*/  UMOV UR7, 0x3bf921fb ;  /* 0x3bf921fb00077882 */ /* 0x000fe20000000000 */
[----:B------:R-:W-:Y:S02]  /*0730*/  SHF.R.S32.HI R15, RZ, 0x1f, R23 ;  /* 0x0000001fff0f7819 */ /* 0x000fe40000011417 */
[----:B------:R-:W-:Y:S02]  /*0740*/  ISETP.GE.AND P0, PT, R0, RZ, PT ;  /* 0x000000ff0000720c */ /* 0x000fe40003f06270 */
[C---:B------:R-:W-:Y:S02]  /*0750*/  LOP3.LUT R14, R15.reuse, R14, RZ, 0x3c, !PT ;  /* 0x0000000e0f0e7212 */ /* 0x040fe400078e3cff */
[----:B------:R-:W-:-:S02]  /*0760*/  LOP3.LUT R15, R15, R23, RZ, 0x3c, !PT ;  /* 0x000000170f0f7212 */ /* 0x000fc400078e3cff */
[----:B------:R-:W-:Y:S02]  /*0770*/  LOP3.LUT R21, R23, R3, RZ, 0x3c, !PT ;  /* 0x0000000317157212 */ /* 0x000fe400078e3cff */
[----:B------:R-:W-:Y:S02]  /*0780*/  SHF.R.U32.HI R20, RZ, 0x1e, R20 ;  /* 0x0000001eff147819 */ /* 0x000fe40000011614 */
[----:B------:R-:W0:Y:S01]  /*0790*/  I2F.F64.S64 R14, R14 ;  /* 0x0000000e000e7312 */ /* 0x000e220000301c00 */
[----:B------:R-:W-:Y:S02]  /*07a0*/  ISETP.GE.AND P1, PT, R21, RZ, PT ;  /* 0x000000ff1500720c */ /* 0x000fe40003f26270 */
[----:B------:R-:W-:-:S04]  /*07b0*/  LEA.HI R23, R23, R20, RZ, 0x1 ;  /* 0x0000001417177211 */ /* 0x000fc800078f08ff */
[----:B------:R-:W-:Y:S01]  /*07c0*/  @!P0 IADD3 R23, PT, PT, -R23, RZ, RZ ;  /* 0x000000ff17178210 */ /* 0x000fe20007ffe1ff */
[----:B0-----:R-:W-:-:S10]  /*07d0*/  DMUL R16, R14, UR6 ;  /* 0x000000060e107c28 */ /* 0x001fd40008000000 */
[----:B------:R-:W0:Y:S02]  /*07e0*/  F2F.F32.F64 R16, R16 ;  /* 0x0000001000107310 */ /* 0x000e240000301000 */
[----:B0-----:R-:W-:-:S07]  /*07f0*/  FSEL R21, -R16, R16, !P1 ;  /* 0x0000001010157208 */ /* 0x001fce0004800100 */
.L_x_2:
[----:B------:R-:W-:Y:S05]  /*0800*/  BSYNC.RECONVERGENT B0 ;  /* 0x0000000000007941 */ /* 0x000fea0003800200 */
.L_x_1:
[----:B------:R-:W-:Y:S01]  /*0810*/  I2FP.F32.U32 R20, UR4 ;  /* 0x0000000400147c45 */ /* 0x000fe20008201000 */
[----:B------:R-:W-:Y:S01]  /*0820*/  IMAD.MOV.U32 R14, RZ, RZ, 0x37cbac00 ;  /* 0x37cbac00ff0e7424 */ /* 0x000fe200078e00ff */
[----:B------:R-:W-:Y:S01]  /*0830*/  LOP3.LUT R16, R23, 0x1, RZ, 0xc0, !PT ;  /* 0x0000000117107812 */ /* 0x000fe200078ec0ff */
[----:B------:R-:W-:Y:S01]  /*0840*/  FMUL R15, R21, R21 ;  /* 0x00000015150f7220 */ /* 0x000fe20000400000 */
[----:B------:R-:W-:Y:S02]  /*0850*/  IMAD.MOV.U32 R24, RZ, RZ, 0x3effffff ;  /* 0x3effffffff187424 */ /* 0x000fe400078e00ff */
[----:B------:R-:W-:Y:S01]  /*0860*/  FMUL R22, R20, 0.63661974668502807617 ;  /* 0x3f22f98314167820 */ /* 0x000fe20000400000 */
[----:B------:R-:W-:Y:S01]  /*0870*/  ISETP.NE.U32.AND P0, PT, R16, 0x1, PT ;  /* 0x000000011000780c */ /* 0x000fe20003f05070 */
[----:B------:R-:W-:Y:S01]  /*0880*/  FFMA R14, R15, R14, -0.0013887860113754868507 ;  /* 0xbab607ed0f0e7423 */ /* 0x000fe2000000000e */
[----:B------:R-:W-:Y:S01]  /*0890*/  IMAD.MOV.U32 R16, RZ, RZ, 0x3d2aaabb ;  /* 0x3d2aaabbff107424 */ /* 0x000fe200078e00ff */
[----:B------:R-:W-:-:S02]  /*08a0*/  LOP3.LUT P1, RZ, R23, 0x2, RZ, 0xc0, !PT ;  /* 0x0000000217ff7812 */ /* 0x000fc4000782c0ff */
[----:B------:R-:W0:Y:S01]  /*08b0*/  F2I.NTZ R22, R22 ;  /* 0x0000001600167305 */ /* 0x000e220000203100 */
[----:B------:R-:W-:Y:S02]  /*08c0*/  FSEL R14, R14, -0.00019574658654164522886, !P0 ;  /* 0xb94d41530e0e7808 */ /* 0x000fe40004000000 */
[----:B------:R-:W-:Y:S02]  /*08d0*/  FSEL R16, R16, 0.0083327032625675201416, !P0 ;  /* 0x3c0885e410107808 */ /* 0x000fe40004000000 */
[----:B------:R-:W-:-:S03]  /*08e0*/  FSEL R24, -R24, -0.16666662693023681641, !P0 ;  /* 0xbe2aaaa818187808 */ /* 0x000fc60004000100 */
[----:B------:R-:W-:Y:S01]  /*08f0*/  FFMA R16, R15, R14, R16 ;  /* 0x0000000e0f107223 */ /* 0x000fe20000000010 */
[----:B------:R-:W-:Y:S02]  /*0900*/  FSEL R14, R21, 1, P0 ;  /* 0x3f800000150e7808 */ /* 0x000fe40000000000 */
[----:B------:R-:W-:Y:S01]  /*0910*/  FSETP.GE.AND P0, PT, |R20|, 105615, PT ;  /* 0x47ce47801400780b */ /* 0x000fe20003f06200 */
[C---:B------:R-:W-:Y:S02]  /*0920*/  FFMA R16, R15.reuse, R16, R24 ;  /* 0x000000100f107223 */ /* 0x040fe40000000018 */
[----:B------:R-:W-:Y:S01]  /*0930*/  FFMA R15, R15, R14, RZ ;  /* 0x0000000e0f0f7223 */ /* 0x000fe200000000ff */
[----:B0-----:R-:W-:-:S03]  /*0940*/  I2FP.F32.S32 R23, R22 ;  /* 0x0000001600177245 */ /* 0x001fc60000201400 */
[----:B------:R-:W-:Y:S02]  /*0950*/  FFMA R21, R15, R16, R14 ;  /* 0x000000100f157223 */ /* 0x000fe4000000000e */
[C---:B------:R-:W-:Y:S02]  /*0960*/  FFMA R24, R23.reuse, -1.5707962512969970703, R20 ;  /* 0xbfc90fda17187823 */ /* 0x040fe40000000014 */
[----:B------:R-:W-:Y:S02]  /*0970*/  @P1 FADD R21, RZ, -R21 ;  /* 0x80000015ff151221 */ /* 0x000fe40000000000 */
[----:B------:R-:W-:-:S04]  /*0980*/  FFMA R24, R23, -7.5497894158615963534e-08, R24 ;  /* 0xb3a2216817187823 */ /* 0x000fc80000000018 */
[----:B------:R-:W-:Y:S01]  /*0990*/  FFMA R23, R23, -5.3903029534742383927e-15, R24 ;  /* 0xa7c234c517177823 */ /* 0x000fe20000000018 */
[----:B------:R-:W-:Y:S06]  /*09a0*/  @!P0 BRA `(.L_x_6) ;  /* 0x00000004004c8947 */ /* 0x000fec0003800000 */
[----:B------:R-:W-:-:S13]  /*09b0*/  FSETP.NEU.AND P0, PT, |R20|, +INF , PT ;  /* 0x7f8000001400780b */ /* 0x000fda0003f0d200 */
[----:B------:R-:W-:Y:S01]  /*09c0*/  @!P0 FMUL R23, RZ, R20 ;  /* 0x00000014ff178220 */ /* 0x000fe20000400000 */
[----:B------:R-:W-:Y:S01]  /*09d0*/  @!P0 IMAD.MOV.U32 R22, RZ, RZ, RZ ;  /* 0x000000ffff168224 */ /* 0x000fe200078e00ff */
[----:B------:R-:W-:Y:S06]  /*09e0*/  @!P0 BRA `(.L_x_6) ;  /* 0x00000004003c8947 */ /* 0x000fec0003800000 */
[----:B------:R-:W-:Y:S02]  /*09f0*/  IMAD.SHL.U32 R22, R20, 0x100, RZ ;  /* 0x0000010014167824 */ /* 0x000fe400078e00ff */
[----:B------:R-:W-:Y:S02]  /*0a00*/  IMAD.MOV.U32 R23, RZ, RZ, RZ ;  /* 0x000000ffff177224 */ /* 0x000fe400078e00ff */
[----:B------:R-:W-:Y:S01]  /*0a10*/  IMAD.MOV.U32 R25, RZ, RZ, RZ ;  /* 0x000000ffff197224 */ /* 0x000fe200078e00ff */
[----:B------:R-:W-:Y:S01]  /*0a20*/  LOP3.LUT R22, R22, 0x80000000, RZ, 0xfc, !PT ;  /* 0x8000000016167812 */ /* 0x000fe200078efcff */
[----:B------:R-:W-:-:S07]  /*0a30*/  IMAD.MOV.U32 R27, RZ, RZ, RZ ;  /* 0x000000ffff1b7224 */ /* 0x000fce00078e00ff */
.L_x_7:
[----:B------:R-:W0:Y:S02]  /*0a40*/  LDC.64 R14, c[0x4][RZ] ;  /* 0x01000000ff0e7b82 */ /* 0x000e240000000a00 */
[----:B0-----:R-:W-:-:S05]  /*0a50*/  IMAD.WIDE.U32 R16, R27, 0x4, R14 ;  /* 0x000000041b107825 */ /* 0x001fca00078e000e */
[----:B------:R-:W2:Y:S01]  /*0a60*/  LDG.E.CONSTANT R15, desc[UR8][R16.64] ;  /* 0x00000008100f7981 */ /* 0x000ea2000c1e9900 */
[C---:B------:R-:W-:Y:S02]  /*0a70*/  IMAD.SHL.U32 R24, R27.reuse, 0x4, RZ ;  /* 0x000000041b187824 */ /* 0x040fe400078e00ff */
[----:B------:R-:W-:-:S03]  /*0a80*/  VIADD R27, R27, 0x1 ;  /* 0x000000011b1b7836 */ /* 0x000fc60000000000 */
[C---:B------:R-:W-:Y:S02]  /*0a90*/  ISETP.EQ.AND P5, PT, R24.reuse, RZ, PT ;  /* 0x000000ff1800720c */ /* 0x040fe40003fa2270 */
[C---:B------:R-:W-:Y:S02]  /*0aa0*/  ISETP.EQ.AND P4, PT, R24.reuse, 0x4, PT ;  /* 0x000000041800780c */ /* 0x040fe40003f82270 */
[C---:B------:R-:W-:Y:S02]  /*0ab0*/  ISETP.EQ.AND P3, PT, R24.reuse, 0x8, PT ;  /* 0x000000081800780c */ /* 0x040fe40003f62270 */
[C---:B------:R-:W-:Y:S02]  /*0ac0*/  ISETP.EQ.AND P2, PT, R24.reuse, 0xc, PT ;  /* 0x0000000c1800780c */ /* 0x040fe40003f42270 */
[----:B------:R-:W-:Y:S01]  /*0ad0*/  ISETP.EQ.AND P1, PT, R24, 0x10, PT ;  /* 0x000000101800780c */ /* 0x000fe20003f22270 */
[----:B--2---:R-:W-:-:S03]  /*0ae0*/  IMAD.WIDE.U32 R14, R15, R22, RZ ;  /* 0x000000160f0e7225 */ /* 0x004fc600078e00ff */
[----:B------:R-:W-:-:S04]  /*0af0*/  IADD3 R14, P0, PT, R14, R23, RZ ;  /* 0x000000170e0e7210 */ /* 0x000fc80007f1e0ff */
[----:B------:R-:W-:Y:S01]  /*0b00*/  IADD3.X R23, PT, PT, R15, R25, RZ, P0, !PT ;  /* 0x000000190f177210 */ /* 0x000fe200007fe4ff */
[--C-:B------:R-:W-:Y:S01]  /*0b10*/  @P5 IMAD.MOV.U32 R10, RZ, RZ, R14.reuse ;  /* 0x000000ffff0a5224 */ /* 0x100fe200078e000e */
[----:B------:R-:W-:Y:S01]  /*0b20*/  ISETP.NE.AND P5, PT, R27, 0x6, PT ;  /* 0x000000061b00780c */ /* 0x000fe20003fa5270 */
[--C-:B------:R-:W-:Y:S01]  /*0b30*/  @P4 IMAD.MOV.U32 R11, RZ, RZ, R14.reuse ;  /* 0x000000ffff0b4224 */ /* 0x100fe200078e000e */
[----:B------:R-:W-:Y:S01]  /*0b40*/  ISETP.EQ.AND P0, PT, R24, 0x14, PT ;  /* 0x000000141800780c */ /* 0x000fe20003f02270 */
[--C-:B------:R-:W-:Y:S02]  /*0b50*/  @P3 IMAD.MOV.U32 R12, RZ, RZ, R14.reuse ;  /* 0x000000ffff0c3224 */ /* 0x100fe400078e000e */
[--C-:B------:R-:W-:Y:S02]  /*0b60*/  @P2 IMAD.MOV.U32 R13, RZ, RZ, R14.reuse ;  /* 0x000000ffff0d2224 */ /* 0x100fe400078e000e */
[----:B------:R-:W-:-:S08]  /*0b70*/  @P1 IMAD.MOV.U32 R18, RZ, RZ, R14 ;  /* 0x000000ffff121224 */ /* 0x000fd000078e000e */
[----:B------:R-:W-:Y:S01]  /*0b80*/  @P0 IMAD.MOV.U32 R19, RZ, RZ, R14 ;  /* 0x000000ffff130224 */ /* 0x000fe200078e000e */
[----:B------:R-:W-:Y:S06]  /*0b90*/  @P5 BRA `(.L_x_7) ;  /* 0xfffffffc00a85947 */ /* 0x000fec000383ffff */
[----:B------:R-:W-:-:S04]  /*0ba0*/  SHF.R.U32.HI R14, RZ, 0x17, R20 ;  /* 0x00000017ff0e7819 */ /* 0x000fc80000011614 */
[C---:B------:R-:W-:Y:S01]  /*0bb0*/  LOP3.LUT P6, R17, R14.reuse, 0x1f, RZ, 0xc0, !PT ;  /* 0x0000001f0e117812 */ /* 0x040fe200078cc0ff */
[----:B------:R-:W-:-:S05]  /*0bc0*/  VIADD R15, R14, 0xffffff80 ;  /* 0xffffff800e0f7836 */ /* 0x000fca0000000000 */
[----:B------:R-:W-:-:S05]  /*0bd0*/  SHF.R.U32.HI R15, RZ, 0x5, R15 ;  /* 0x00000005ff0f7819 */ /* 0x000fca000001160f */
[----:B------:R-:W-:-:S05]  /*0be0*/  IMAD.U32 R16, R15, -0x4, RZ ;  /* 0xfffffffc0f107824 */ /* 0x000fca00078e00ff */
[C---:B------:R-:W-:Y:S02]  /*0bf0*/  ISETP.EQ.AND P3, PT, R16.reuse, -0x18, PT ;  /* 0xffffffe81000780c */ /* 0x040fe40003f62270 */
[C---:B------:R-:W-:Y:S02]  /*0c00*/  ISETP.EQ.AND P4, PT, R16.reuse, -0x14, PT ;  /* 0xffffffec1000780c */ /* 0x040fe40003f82270 */
[C---:B------:R-:W-:Y:S02]  /*0c10*/  ISETP.EQ.AND P0, PT, R16.reuse, -0x10, PT ;  /* 0xfffffff01000780c */ /* 0x040fe40003f02270 */
[C---:B------:R-:W-:Y:S02]  /*0c20*/  ISETP.EQ.AND P1, PT, R16.reuse, -0xc, PT ;  /* 0xfffffff41000780c */ /* 0x040fe40003f22270 */
[C---:B------:R-:W-:Y:S02]  /*0c30*/  ISETP.EQ.AND P2, PT, R16.reuse, -0x8, PT ;  /* 0xfffffff81000780c */ /* 0x040fe40003f42270 */
[----:B------:R-:W-:-:S03]  /*0c40*/  ISETP.EQ.AND P5, PT, R16, 0x4, PT ;  /* 0x000000041000780c */ /* 0x000fc60003fa2270 */
[----:B------:R-:W-:Y:S02]  /*0c50*/  @P3 MOV R20, R10 ;  /* 0x0000000a00143202 */ /* 0x000fe40000000f00 */
[----:B------:R-:W-:Y:S01]  /*0c60*/  @P4 IMAD.MOV.U32 R15, RZ, RZ, R10 ;  /* 0x000000ffff0f4224 */ /* 0x000fe200078e000a */
[C---:B------:R-:W-:Y:S01]  /*0c70*/  ISETP.EQ.AND P3, PT, R16.reuse, -0x4, PT ;  /* 0xfffffffc1000780c */ /* 0x040fe20003f62270 */
[--C-:B------:R-:W-:Y:S01]  /*0c80*/  @P4 IMAD.MOV.U32 R20, RZ, RZ, R11.reuse ;  /* 0x000000ffff144224 */ /* 0x100fe200078e000b */
[----:B------:R-:W-:Y:S01]  /*0c90*/  ISETP.EQ.AND P4, PT, R16, RZ, PT ;  /* 0x000000ff1000720c */ /* 0x000fe20003f82270 */
[----:B------:R-:W-:Y:S02]  /*0ca0*/  @P0 IMAD.MOV.U32 R15, RZ, RZ, R11 ;  /* 0x000000ffff0f0224 */ /* 0x000fe400078e000b */
[--C-:B------:R-:W-:Y:S02]  /*0cb0*/  @P0 IMAD.MOV.U32 R20, RZ, RZ, R12.reuse ;  /* 0x000000ffff140224 */ /* 0x100fe400078e000c */
[----:B------:R-:W-:-:S02]  /*0cc0*/  @P1 IMAD.MOV.U32 R15, RZ, RZ, R12 ;  /* 0x000000ffff0f1224 */ /* 0x000fc400078e000c */
[--C-:B------:R-:W-:Y:S02]  /*0cd0*/  @P1 IMAD.MOV.U32 R20, RZ, RZ, R13.reuse ;  /* 0x000000ffff141224 */ /* 0x100fe400078e000d */
[----:B------:R-:W-:Y:S02]  /*0ce0*/  @P2 IMAD.MOV.U32 R15, RZ, RZ, R13 ;  /* 0x000000ffff0f2224 */ /* 0x000fe400078e000d */
[----:B------:R-:W-:Y:S01]  /*0cf0*/  @P2 IMAD.MOV.U32 R20, RZ, RZ, R18 ;  /* 0x000000ffff142224 */ /* 0x000fe200078e0012 */
[----:B------:R-:W-:Y:S01]  /*0d00*/  @P3 MOV R15, R18 ;  /* 0x00000012000f3202 */ /* 0x000fe20000000f00 */
[--C-:B------:R-:W-:Y:S02]  /*0d10*/  @P3 IMAD.MOV.U32 R20, RZ, RZ, R19.reuse ;  /* 0x000000ffff143224 */ /* 0x100fe400078e0013 */
[----:B------:R-:W-:Y:S02]  /*0d20*/  @P4 IMAD.MOV.U32 R15, RZ, RZ, R19 ;  /* 0x000000ffff0f4224 */ /* 0x000fe400078e0013 */
[----:B------:R-:W-:-:S02]  /*0d30*/  @P4 IMAD.MOV.U32 R20, RZ, RZ, R23 ;  /* 0x000000ffff144224 */ /* 0x000fc400078e0017 */
[----:B------:R-:W-:Y:S01]  /*0d40*/  @P5 IMAD.MOV.U32 R15, RZ, RZ, R23 ;  /* 0x000000ffff0f5224 */ /* 0x000fe200078e0017 */
[----:B------:R-:W-:Y:S06]  /*0d50*/  @!P6 BRA `(.L_x_8) ;  /* 0x000000000028e947 */ /* 0x000fec0003800000 */
[----:B------:R-:W-:Y:S01]  /*0d60*/  @P0 IMAD.MOV.U32 R14, RZ, RZ, R10 ;  /* 0x000000ffff0e0224 */ /* 0x000fe200078e000a */
[----:B------:R-:W-:Y:S01]  /*0d70*/  ISETP.EQ.AND P0, PT, R16, 0x8, PT ;  /* 0x000000081000780c */ /* 0x000fe20003f02270 */
[----:B------:R-:W-:Y:S01]  /*0d80*/  @P1 IMAD.MOV.U32 R14, RZ, RZ, R11 ;  /* 0x000000ffff0e1224 */ /* 0x000fe200078e000b */
[----:B------:R-:W-:Y:S01]  /*0d90*/  SHF.L.W.U32.HI R20, R15, R17, R20 ;  /* 0x000000110f147219 */ /* 0x000fe20000010e14 */
[----:B------:R-:W-:Y:S02]  /*0da0*/  @P2 IMAD.MOV.U32 R14, RZ, RZ, R12 ;  /* 0x000000ffff0e2224 */ /* 0x000fe400078e000c */
[----:B------:R-:W-:Y:S01]  /*0db0*/  @P3 IMAD.MOV.U32 R14, RZ, RZ, R13 ;  /* 0x000000ffff0e3224 */ /* 0x000fe200078e000d */
[----:B------:R-:W-:Y:S01]  /*0dc0*/  @P4 MOV R14, R18 ;  /* 0x00000012000e4202 */ /* 0x000fe20000000f00 */
[----:B------:R-:W-:-:S06]  /*0dd0*/  @P5 IMAD.MOV.U32 R14, RZ, RZ, R19 ;  /* 0x000000ffff0e5224 */ /* 0x000fcc00078e0013 */
[----:B------:R-:W-:-:S05]  /*0de0*/  @P0 IMAD.MOV.U32 R14, RZ, RZ, R23 ;  /* 0x000000ffff0e0224 */ /* 0x000fca00078e0017 */
[----:B------:R-:W-:-:S07]  /*0df0*/  SHF.L.W.U32.HI R15, R14, R17, R15 ;  /* 0x000000110e0f7219 */ /* 0x000fce0000010e0f */
.L_x_8:
[C-C-:B------:R-:W-:Y:S01]  /*0e00*/  SHF.L.W.U32.HI R23, R15.reuse, 0x2, R20.reuse ;  /* 0x000000020f177819 */ /* 0x140fe20000010e14 */
[----:B------:R-:W-:Y:S01]  /*0e10*/  IMAD.SHL.U32 R15, R15, 0x4, RZ ;  /* 0x000000040f0f7824 */ /* 0x000fe200078e00ff */
[----:B------:R-:W-:Y:S01]  /*0e20*/  UMOV UR6, 0x54442d19 ;  /* 0x54442d1900067882 */ /* 0x000fe20000000000 */
[----:B------:R-:W-:Y:S01]  /*0e30*/  UMOV UR7, 0x3bf921fb ;  /* 0x3bf921fb00077882 */ /* 0x000fe20000000000 */
[----:B------:R-:W-:Y:S02]  /*0e40*/  SHF.R.S32.HI R16, RZ, 0x1f, R23 ;  /* 0x0000001fff107819 */ /* 0x000fe40000011417 */
[----:B------:R-:W-:Y:S02]  /*0e50*/  SHF.R.U32.HI R20, RZ, 0x1e, R20 ;  /* 0x0000001eff147819 */ /* 0x000fe40000011614 */
[C---:B------:R-:W-:Y:S02]  /*0e60*/  LOP3.LUT R14, R16.reuse, R15, RZ, 0x3c, !PT ;  /* 0x0000000f100e7212 */ /* 0x040fe400078e3cff */
[----:B------:R-:W-:-:S02]  /*0e70*/  LOP3.LUT R15, R16, R23, RZ, 0x3c, !PT ;  /* 0x00000017100f7212 */ /* 0x000fc400078e3cff */
[C---:B------:R-:W-:Y:S02]  /*0e80*/  ISETP.GE.AND P0, PT, R23.reuse, RZ, PT ;  /* 0x000000ff1700720c */ /* 0x040fe40003f06270 */
[----:B------:R-:W-:Y:S02]  /*0e90*/  LEA.HI R22, R23, R20, RZ, 0x1 ;  /* 0x0000001417167211 */ /* 0x000fe400078f08ff */
[----:B------:R-:W0:Y:S02]  /*0ea0*/  I2F.F64.S64 R14, R14 ;  /* 0x0000000e000e7312 */ /* 0x000e240000301c00 */
[----:B0-----:R-:W-:-:S10]  /*0eb0*/  DMUL R16, R14, UR6 ;  /* 0x000000060e107c28 */ /* 0x001fd40008000000 */
[----:B------:R-:W0:Y:S02]  /*0ec0*/  F2F.F32.F64 R16, R16 ;  /* 0x0000001000107310 */ /* 0x000e240000301000 */
[----:B0-----:R-:W-:-:S07]  /*0ed0*/  FSEL R23, -R16, R16, !P0 ;  /* 0x0000001010177208 */ /* 0x001fce0004000100 */
.L_x_6:
[----:B------:R-:W-:Y:S01]  /*0ee0*/  LOP3.LUT R16, R22, 0x1, RZ, 0xc0, !PT ;  /* 0x0000000116107812 */ /* 0x000fe200078ec0ff */
[----:B------:R-:W-:Y:S02]  /*0ef0*/  IMAD.MOV.U32 R14, RZ, RZ, 0x37cbac00 ;  /* 0x37cbac00ff0e7424 */ /* 0x000fe400078e00ff */
[----:B------:R-:W-:Y:S01]  /*0f00*/  FMUL R15, R23, R23 ;  /* 0x00000017170f7220 */ /* 0x000fe20000400000 */
[----:B------:R-:W0:Y:S01]  /*0f10*/  LDCU UR5, c[0x0][0x390] ;  /* 0x00007200ff0577ac */ /* 0x000e220008000800 */
[----:B------:R-:W-:Y:S01]  /*0f20*/  ISETP.NE.U32.AND P0, PT, R16, 0x1, PT ;  /* 0x000000011000780c */ /* 0x000fe20003f05070 */
[----:B------:R-:W-:Y:S02]  /*0f30*/  IMAD.MOV.U32 R16, RZ, RZ, 0x3d2aaabb ;  /* 0x3d2aaabbff107424 */ /* 0x000fe400078e00ff */
[----:B------:R-:W-:Y:S01]  /*0f40*/  FFMA R14, R15, R14, -0.0013887860113754868507 ;  /* 0xbab607ed0f0e7423 */ /* 0x000fe2000000000e */
[----:B------:R-:W-:Y:S01]  /*0f50*/  IMAD.MOV.U32 R17, RZ, RZ, 0x3effffff ;  /* 0x3effffffff117424 */ /* 0x000fe200078e00ff */
[----:B------:R-:W-:Y:S01]  /*0f60*/  UIADD3 UR4, UPT, UPT, UR4, 0x1, URZ ;  /* 0x0000000104047890 */ /* 0x000fe2000fffe0ff */
[----:B------:R-:W-:Y:S01]  /*0f70*/  VIADD R22, R22, 0x1 ;  /* 0x0000000116167836 */ /* 0x000fe20000000000 */
[----:B------:R-:W-:-:S02]  /*0f80*/  FSEL R16, R16, 0.0083327032625675201416, P0 ;  /* 0x3c0885e410107808 */ /* 0x000fc40000000000 */
[----:B------:R-:W-:Y:S02]  /*0f90*/  FSEL R14, R14, -0.00019574658654164522886, P0 ;  /* 0xb94d41530e0e7808 */ /* 0x000fe40000000000 */
[----:B------:R-:W-:Y:S02]  /*0fa0*/  FSEL R17, -R17, -0.16666662693023681641, P0 ;  /* 0xbe2aaaa811117808 */ /* 0x000fe40000000100 */
[----:B------:R-:W-:Y:S01]  /*0fb0*/  LOP3.LUT P1, RZ, R22, 0x2, RZ, 0xc0, !PT ;  /* 0x0000000216ff7812 */ /* 0x000fe2000782c0ff */
[----:B------:R-:W-:Y:S01]  /*0fc0*/  FFMA R16, R15, R14, R16 ;  /* 0x0000000e0f107223 */ /* 0x000fe20000000010 */
[----:B------:R-:W-:-:S03]  /*0fd0*/  FSEL R14, R23, 1, !P0 ;  /* 0x3f800000170e7808 */ /* 0x000fc60004000000 */
[C---:B------:R-:W-:Y:S01]  /*0fe0*/  FFMA R16, R15.reuse, R16, R17 ;  /* 0x000000100f107223 */ /* 0x040fe20000000011 */
[----:B0-----:R-:W-:Y:S01]  /*0ff0*/  UISETP.NE.AND UP0, UPT, UR4, UR5, UPT ;  /* 0x000000050400728c */ /* 0x001fe2000bf05270 */
[----:B------:R-:W-:-:S04]  /*1000*/  FFMA R15, R15, R14, RZ ;  /* 0x0000000e0f0f7223 */ /* 0x000fc800000000ff */
[----:B------:R-:W-:-:S04]  /*1010*/  FFMA R14, R15, R16, R14 ;  /* 0x000000100f0e7223 */ /* 0x000fc8000000000e */
[----:B------:R-:W-:-:S04]  /*1020*/  @P1 FADD R14, RZ, -R14 ;  /* 0x8000000eff0e1221 */ /* 0x000fc80000000000 */
[----:B------:R-:W-:Y:S01]  /*1030*/  FFMA R2, R21, R14, R2 ;  /* 0x0000000e15027223 */ /* 0x000fe20000000002 */
[----:B------:R-:W-:Y:S06]  /*1040*/  BRA.U UP0, `(.L_x_9) ;  /* 0xfffffff100807547 */ /* 0x000fec000b83ffff */
.L_x_0:
[----:B------:R-:W0:Y:S01]  /*1050*/  LDCU.64 UR6, c[0x0][0x380] ;  /* 0x00007000ff0677ac */ /* 0x000e220008000a00 */
[----:B------:R-:W-:Y:S02]  /*1060*/  SHF.R.S32.HI R3, RZ, 0x1f, R0 ;  /* 0x0000001fff037819 */ /* 0x000fe40000011400 */
[----:B0-----:R-:W-:-:S04]  /*1070*/  LEA R4, P0, R0, UR6, 0x2 ;  /* 0x0000000600047c11 */ /* 0x001fc8000f8010ff */
[----:B------:R-:W-:-:S05]  /*1080*/  LEA.HI.X R5, R0, UR7, R3, 0x2, P0 ;  /* 0x0000000700057c11 */ /* 0x000fca00080f1403 */
[----:B------:R-:W-:Y:S01]  /*1090*/  STG.E desc[UR8][R4.64], R2 ;  /* 0x0000000204007986 */ /* 0x000fe2000c101908 */
[----:B------:R-:W-:Y:S05]  /*10a0*/  EXIT ;  /* 0x000000000000794d */ /* 0x000fea0003800000 */
.L_x_10:
[----:B------:R-:W-:-:S00]  /*10b0*/  BRA `(.L_x_10) ;  /* 0xfffffffc00fc7947 */ /* 0x000fc0000383ffff */
[----:B------:R-:W-:-:S00]  /*10c0*/  NOP ;  /* 0x0000000000007918 */ /* 0x000fc00000000000 */
        /* <DEDUP_REMOVED lines=11> */
.L_x_11:


//--------------------- .nv.global.init           --------------------------
	.section	.nv.global.init,"aw",@progbits
	.align	4
.nv.global.init:
	.type		__cudart_i2opi_f,@object
	.size		__cudart_i2opi_f,(.L_0 - __cudart_i2opi_f)
__cudart_i2opi_f:
        /*0000*/ 	.byte	0x41, 0x90, 0x43, 0x3c, 0x99, 0x95, 0x62, 0xdb, 0xc0, 0xdd, 0x34, 0xf5, 0xd1, 0x57, 0x27, 0xfc
        /*0010*/ 	.byte	0x29, 0x15, 0x44, 0x4e, 0x6e, 0x83, 0xf9, 0xa2
.L_0:


//--------------------- .nv.shared.reserved.0     --------------------------
	.section	.nv.shared.reserved.0,"aw",@nobits
	.weak		__nv_reservedSMEM_offset_0_alias
	.size		__nv_reservedSMEM_offset_0_alias, 0, 64
	.other		__nv_reservedSMEM_offset_0_alias,@"STO_CUDA_RESERVED_SHARED STV_DEFAULT"
__nv_reservedSMEM_offset_0_alias:
	.zero		0
	.zero		64


//--------------------- .nv.constant0._Z13heavy_computePfmi --------------------------
	.section	.nv.constant0._Z13heavy_computePfmi,"a",@progbits
	.sectionflags	@""
	.align	4
.nv.constant0._Z13heavy_computePfmi:
	.zero		916


//--------------------- SYMBOLS --------------------------

	.type		.nv.reservedSmem.offset0,@object
	.size		.nv.reservedSmem.offset0,0x4
